//
// Generated by NVIDIA NVVM Compiler
//
// Compiler Build ID: CL-36424714
// Cuda compilation tools, release 13.0, V13.0.88
// Based on NVVM 20.0.0
//

.version 9.0
.target sm_100
.address_size 64

	// .globl	_Z15addSquareMatrixPiS_S_i

.visible .entry _Z15addSquareMatrixPiS_S_i(
	.param .u64 .ptr .align 1 _Z15addSquareMatrixPiS_S_i_param_0,
	.param .u64 .ptr .align 1 _Z15addSquareMatrixPiS_S_i_param_1,
	.param .u64 .ptr .align 1 _Z15addSquareMatrixPiS_S_i_param_2,
	.param .u32 _Z15addSquareMatrixPiS_S_i_param_3
)
{
	.reg .pred 	%p<2>;
	.reg .b32 	%r<17>;
	.reg .b64 	%rd<11>;

	ld.param.u64 	%rd1, [_Z15addSquareMatrixPiS_S_i_param_0];
	ld.param.u64 	%rd2, [_Z15addSquareMatrixPiS_S_i_param_1];
	ld.param.u64 	%rd3, [_Z15addSquareMatrixPiS_S_i_param_2];
	ld.param.u32 	%r4, [_Z15addSquareMatrixPiS_S_i_param_3];
	mov.u32 	%r5, %ctaid.x;
	mov.u32 	%r6, %ntid.x;
	mov.u32 	%r7, %tid.x;
	mad.lo.s32 	%r1, %r5, %r6, %r7;
	mov.u32 	%r8, %ctaid.y;
	mov.u32 	%r9, %ntid.y;
	mov.u32 	%r10, %tid.y;
	mad.lo.s32 	%r11, %r8, %r9, %r10;
	max.s32 	%r12, %r1, %r11;
	setp.ge.s32 	%p1, %r12, %r4;
	@%p1 bra 	$L__BB0_2;
	cvta.to.global.u64 	%rd4, %rd1;
	cvta.to.global.u64 	%rd5, %rd2;
	cvta.to.global.u64 	%rd6, %rd3;
	mad.lo.s32 	%r13, %r4, %r11, %r1;
	mul.wide.s32 	%rd7, %r13, 4;
	add.s64 	%rd8, %rd4, %rd7;
	ld.global.u32 	%r14, [%rd8];
	add.s64 	%rd9, %rd5, %rd7;
	ld.global.u32 	%r15, [%rd9];
	add.s32 	%r16, %r15, %r14;
	add.s64 	%rd10, %rd6, %rd7;
	st.global.u32 	[%rd10], %r16;
$L__BB0_2:
	ret;

}


// ===== COMPILED SASS (sm_100) =====

	.target	sm_100

	.elftype	@"ET_EXEC"


//--------------------- .note.nv.tkinfo           --------------------------
	.section	.note.nv.tkinfo,"",@"SHT_NOTE"
	.sectionflags	@"SHF_NOTE_NV_TKINFO"
	.tkinfo
        /*0018*/ 	.word	0x00000002
        /*0030*/ 	.string	""
        /*0030*/ 	.string	"ptxas"
        /*0030*/ 	.string	"Cuda compilation tools, release 13.0, V13.0.88"
        /*0030*/ 	.string	"Build cuda_13.0.r13.0/compiler.36424714_0"
        /*0030*/ 	.string	"-arch sm_100 -m 64 "



//--------------------- .note.nv.cuinfo           --------------------------
	.section	.note.nv.cuinfo,"",@"SHT_NOTE"
	.sectionflags	@"SHF_NOTE_NV_CUINFO"
        /*0018*/ 	.short	0x0002
        /*001a*/ 	.short	0x0064
        /*001c*/ 	.short	0x0082
	.zero		2


//--------------------- .nv.info                  --------------------------
	.section	.nv.info,"",@"SHT_CUDA_INFO"
	.align	4


	//----- nvinfo : EIATTR_REGCOUNT
	.align		4
        /*0000*/ 	.byte	0x04, 0x2f
        /*0002*/ 	.short	(.L_1 - .L_0)
	.align		4
.L_0:
        /*0004*/ 	.word	index@(_Z15addSquareMatrixPiS_S_i)
        /*0008*/ 	.word	0x0000000c


	//----- nvinfo : EIATTR_FRAME_SIZE
	.align		4
.L_1:
        /*000c*/ 	.byte	0x04, 0x11
        /*000e*/ 	.short	(.L_3 - .L_2)
	.align		4
.L_2:
        /*0010*/ 	.word	index@(_Z15addSquareMatrixPiS_S_i)
        /*0014*/ 	.word	0x00000000


	//----- nvinfo : EIATTR_MIN_STACK_SIZE
	.align		4
.L_3:
        /*0018*/ 	.byte	0x04, 0x12
        /*001a*/ 	.short	(.L_5 - .L_4)
	.align		4
.L_4:
        /*001c*/ 	.word	index@(_Z15addSquareMatrixPiS_S_i)
        /*0020*/ 	.word	0x00000000
.L_5:


//--------------------- .nv.compat                --------------------------
	.section	.nv.compat,"",@"SHT_CUDA_COMPAT_INFO"
	.align	4
        /*0000*/ 	.byte	0x02, 0x09, 0x00, 0x00, 0x02, 0x02, 0x01, 0x00, 0x02, 0x05, 0x05, 0x00, 0x03, 0x07, 0x01, 0x01
        /*0010*/ 	.byte	0x02, 0x03, 0x00, 0x00, 0x02, 0x06, 0x01, 0x00, 0x04, 0x0b, 0x08, 0x00, 0x09, 0x00, 0x00, 0x00
        /*0020*/ 	.byte	0x00, 0x00, 0x00, 0x00


//--------------------- .nv.info._Z15addSquareMatrixPiS_S_i --------------------------
	.section	.nv.info._Z15addSquareMatrixPiS_S_i,"",@"SHT_CUDA_INFO"
	.sectionflags	@""
	.align	4


	//----- nvinfo : EIATTR_CUDA_API_VERSION
	.align		4
        /*0000*/ 	.byte	0x04, 0x37
        /*0002*/ 	.short	(.L_7 - .L_6)
.L_6:
        /*0004*/ 	.word	0x00000082


	//----- nvinfo : EIATTR_KPARAM_INFO
	.align		4
.L_7:
        /*0008*/ 	.byte	0x04, 0x17
        /*000a*/ 	.short	(.L_9 - .L_8)
.L_8:
        /*000c*/ 	.word	0x00000000
        /*0010*/ 	.short	0x0003
        /*0012*/ 	.short	0x0018
        /*0014*/ 	.byte	0x00, 0xf0, 0x11, 0x00


	//----- nvinfo : EIATTR_KPARAM_INFO
	.align		4
.L_9:
        /*0018*/ 	.byte	0x04, 0x17
        /*001a*/ 	.short	(.L_11 - .L_10)
.L_10:
        /*001c*/ 	.word	0x00000000
        /*0020*/ 	.short	0x0002
        /*0022*/ 	.short	0x0010
        /*0024*/ 	.byte	0x00, 0xf5, 0x21, 0x00


	//----- nvinfo : EIATTR_KPARAM_INFO
	.align		4
.L_11:
        /*0028*/ 	.byte	0x04, 0x17
        /*002a*/ 	.short	(.L_13 - .L_12)
.L_12:
        /*002c*/ 	.word	0x00000000
        /*0030*/ 	.short	0x0001
        /*0032*/ 	.short	0x0008
        /*0034*/ 	.byte	0x00, 0xf5, 0x21, 0x00


	//----- nvinfo : EIATTR_KPARAM_INFO
	.align		4
.L_13:
        /*0038*/ 	.byte	0x04, 0x17
        /*003a*/ 	.short	(.L_15 - .L_14)
.L_14:
        /*003c*/ 	.word	0x00000000
        /*0040*/ 	.short	0x0000
        /*0042*/ 	.short	0x0000
        /*0044*/ 	.byte	0x00, 0xf5, 0x21, 0x00


	//----- nvinfo : EIATTR_SPARSE_MMA_MASK
	.align		4
.L_15:
        /*0048*/ 	.byte	0x03, 0x50
        /*004a*/ 	.short	0x0000


	//----- nvinfo : EIATTR_MAXREG_COUNT
	.align		4
        /*004c*/ 	.byte	0x03, 0x1b
        /*004e*/ 	.short	0x00ff


	//----- nvinfo : EIATTR_MERCURY_ISA_VERSION
	.align		4
        /*0050*/ 	.byte	0x03, 0x5f
        /*0052*/ 	.short	0x0101


	//----- nvinfo : EIATTR_VRC_CTA_INIT_COUNT
	.align		4
        /*0054*/ 	.byte	0x02, 0x4a
	.zero		1
	.zero		1


	//----- nvinfo : EIATTR_EXIT_INSTR_OFFSETS
	.align		4
        /*0058*/ 	.byte	0x04, 0x1c
        /*005a*/ 	.short	(.L_17 - .L_16)


	//   ....[0]....
.L_16:
        /*005c*/ 	.word	0x000000c0


	//   ....[1]....
        /*0060*/ 	.word	0x00000190


	//----- nvinfo : EIATTR_CBANK_PARAM_SIZE
	.align		4
.L_17:
        /*0064*/ 	.byte	0x03, 0x19
        /*0066*/ 	.short	0x001c


	//----- nvinfo : EIATTR_PARAM_CBANK
	.align		4
        /*0068*/ 	.byte	0x04, 0x0a
        /*006a*/ 	.short	(.L_19 - .L_18)
	.align		4
.L_18:
        /*006c*/ 	.word	index@(.nv.constant0._Z15addSquareMatrixPiS_S_i)
        /*0070*/ 	.short	0x0380
        /*0072*/ 	.short	0x001c


	//----- nvinfo : EIATTR_SW_WAR
	.align		4
.L_19:
        /*0074*/ 	.byte	0x04, 0x36
        /*0076*/ 	.short	(.L_21 - .L_20)
.L_20:
        /*0078*/ 	.word	0x00000008
.L_21:


//--------------------- .nv.callgraph             --------------------------
	.section	.nv.callgraph,"",@"SHT_CUDA_CALLGRAPH"
	.align	4
	.sectionentsize	8
	.align		4
        /*0000*/ 	.word	0x00000000
	.align		4
        /*0004*/ 	.word	0xffffffff
	.align		4
        /*0008*/ 	.word	0x00000000
	.align		4
        /*000c*/ 	.word	0xfffffffe
	.align		4
        /*0010*/ 	.word	0x00000000
	.align		4
        /*0014*/ 	.word	0xfffffffd
	.align		4
        /*0018*/ 	.word	0x00000000
	.align		4
        /*001c*/ 	.word	0xfffffffc


//--------------------- .text._Z15addSquareMatrixPiS_S_i --------------------------
	.section	.text._Z15addSquareMatrixPiS_S_i,"ax",@progbits
	.align	128
        .global         _Z15addSquareMatrixPiS_S_i
        .type           _Z15addSquareMatrixPiS_S_i,@function
        .size           _Z15addSquareMatrixPiS_S_i,(.L_x_1 - _Z15addSquareMatrixPiS_S_i)
        .other          _Z15addSquareMatrixPiS_S_i,@"STO_CUDA_ENTRY STV_DEFAULT"
_Z15addSquareMatrixPiS_S_i:
.text._Z15addSquareMatrixPiS_S_i:
[----:B------:R-:W-:Y:S01]  /*0000*/  LDC R1, c[0x0][0x37c] ;  /* 0x0000df00ff017b82 */ /* 0x000fe20000000800 */
[----:B------:R-:W0:Y:S07]  /*0010*/  S2R R3, SR_TID.X ;  /* 0x0000000000037919 */ /* 0x000e2e0000002100 */
[----:B------:R-:W0:Y:S01]  /*0020*/  LDC R0, c[0x0][0x360] ;  /* 0x0000d800ff007b82 */ /* 0x000e220000000800 */
[----:B------:R-:W1:Y:S01]  /*0030*/  LDCU UR6, c[0x0][0x398] ;  /* 0x00007300ff0677ac */ /* 0x000e620008000800 */
[----:B------:R-:W2:Y:S06]  /*0040*/  S2R R2, SR_TID.Y ;  /* 0x0000000000027919 */ /* 0x000eac0000002200 */
[----:B------:R-:W0:Y:S08]  /*0050*/  S2UR UR4, SR_CTAID.X ;  /* 0x00000000000479c3 */ /* 0x000e300000002500 */
[----:B------:R-:W2:Y:S08]  /*0060*/  S2UR UR5, SR_CTAID.Y ;  /* 0x00000000000579c3 */ /* 0x000eb00000002600 */
[----:B------:R-:W2:Y:S01]  /*0070*/  LDC R7, c[0x0][0x364] ;  /* 0x0000d900ff077b82 */ /* 0x000ea20000000800 */
[----:B0-----:R-:W-:-:S02]  /*0080*/  IMAD R0, R0, UR4, R3 ;  /* 0x0000000400007c24 */ /* 0x001fc4000f8e0203 */
[----:B--2---:R-:W-:-:S05]  /*0090*/  IMAD R7, R7, UR5, R2 ;  /* 0x0000000507077c24 */ /* 0x004fca000f8e0202 */
[----:B------:R-:W-:-:S04]  /*00a0*/  VIMNMX R2, PT, PT, R0, R7, !PT ;  /* 0x0000000700027248 */ /* 0x000fc80007fe0100 */
[----:B-1----:R-:W-:-:S13]  /*00b0*/  ISETP.GE.AND P0, PT, R2, UR6, PT ;  /* 0x0000000602007c0c */ /* 0x002fda000bf06270 */
[----:B------:R-:W-:Y:S05]  /*00c0*/  @P0 EXIT ;  /* 0x000000000000094d */ /* 0x000fea0003800000 */
[----:B------:R-:W0:Y:S01]  /*00d0*/  LDC.64 R2, c[0x0][0x380] ;  /* 0x0000e000ff027b82 */ /* 0x000e220000000a00 */
[----:B------:R-:W1:Y:S01]  /*00e0*/  LDCU.64 UR4, c[0x0][0x358] ;  /* 0x00006b00ff0477ac */ /* 0x000e620008000a00 */
[----:B------:R-:W-:-:S06]  /*00f0*/  IMAD R9, R7, UR6, R0 ;  /* 0x0000000607097c24 */ /* 0x000fcc000f8e0200 */
[----:B------:R-:W2:Y:S08]  /*0100*/  LDC.64 R4, c[0x0][0x388] ;  /* 0x0000e200ff047b82 */ /* 0x000eb00000000a00 */
[----:B------:R-:W3:Y:S01]  /*0110*/  LDC.64 R6, c[0x0][0x390] ;  /* 0x0000e400ff067b82 */ /* 0x000ee20000000a00 */
[----:B0-----:R-:W-:-:S06]  /*0120*/  IMAD.WIDE R2, R9, 0x4, R2 ;  /* 0x0000000409027825 */ /* 0x001fcc00078e0202 */
[----:B-1----:R-:W4:Y:S01]  /*0130*/  LDG.E R2, desc[UR4][R2.64] ;  /* 0x0000000402027981 */ /* 0x002f22000c1e1900 */
[----:B--2---:R-:W-:-:S06]  /*0140*/  IMAD.WIDE R4, R9, 0x4, R4 ;  /* 0x0000000409047825 */ /* 0x004fcc00078e0204 */
[----:B------:R-:W4:Y:S01]  /*0150*/  LDG.E R5, desc[UR4][R4.64] ;  /* 0x0000000404057981 */ /* 0x000f22000c1e1900 */
[----:B---3--:R-:W-:Y:S01]  /*0160*/  IMAD.WIDE R6, R9, 0x4, R6 ;  /* 0x0000000409067825 */ /* 0x008fe200078e0206 */
[----:B----4-:R-:W-:-:S05]  /*0170*/  IADD3 R9, PT, PT, R2, R5, RZ ;  /* 0x0000000502097210 */ /* 0x010fca0007ffe0ff */
[----:B------:R-:W-:Y:S01]  /*0180*/  STG.E desc[UR4][R6.64], R9 ;  /* 0x0000000906007986 */ /* 0x000fe2000c101904 */
[----:B------:R-:W-:Y:S05]  /*0190*/  EXIT ;  /* 0x000000000000794d */ /* 0x000fea0003800000 */
.L_x_0:
[----:B------:R-:W-:-:S00]  /*01a0*/  BRA `(.L_x_0) ;  /* 0xfffffffc00fc7947 */ /* 0x000fc0000383ffff */
[----:B------:R-:W-:-:S00]  /*01b0*/  NOP ;  /* 0x0000000000007918 */ /* 0x000fc00000000000 */
        /* <DEDUP_REMOVED lines=12> */
.L_x_1:


//--------------------- .nv.shared.reserved.0     --------------------------
	.section	.nv.shared.reserved.0,"aw",@nobits
	.weak		__nv_reservedSMEM_offset_0_alias
	.size		__nv_reservedSMEM_offset_0_alias, 0, 64
	.other		__nv_reservedSMEM_offset_0_alias,@"STO_CUDA_RESERVED_SHARED STV_DEFAULT"
__nv_reservedSMEM_offset_0_alias:
	.zero		0
	.zero		64


//--------------------- .nv.constant0._Z15addSquareMatrixPiS_S_i --------------------------
	.section	.nv.constant0._Z15addSquareMatrixPiS_S_i,"a",@progbits
	.sectionflags	@""
	.align	4
.nv.constant0._Z15addSquareMatrixPiS_S_i:
	.zero		924


//--------------------- SYMBOLS --------------------------

	.type		.nv.reservedSmem.offset0,@object
	.size		.nv.reservedSmem.offset0,0x4
